	.headerflags	@"EF_CUDA_TEXMODE_UNIFIED EF_CUDA_64BIT_ADDRESS EF_CUDA_ACCELERATORS EF_CUDA_SM90 EF_CUDA_VIRTUAL_SM(EF_CUDA_SM90)"
	.elftype	@"ET_EXEC"


//--------------------- .nv.info                  --------------------------
	.section	.nv.info,"",@"SHT_CUDA_INFO"
	.align	4


	//----- nvinfo : EIATTR_REGCOUNT
	.align		4
        /*0000*/ 	.byte	0x04, 0x2f
        /*0002*/ 	.short	(.L_3 - .L_2)
	.align		4
.L_2:
        /*0004*/ 	.word	index@(triton_poi_fused__native_batch_norm_legit_no_training_cat_relu_46)
        /*0008*/ 	.word	0x0000001a


	//----- nvinfo : EIATTR_MIN_STACK_SIZE
	.align		4
.L_3:
        /*000c*/ 	.byte	0x04, 0x12
        /*000e*/ 	.short	(.L_5 - .L_4)
	.align		4
.L_4:
        /*0010*/ 	.word	index@(triton_poi_fused__native_batch_norm_legit_no_training_cat_relu_46)
        /*0014*/ 	.word	0x00000000


	//----- nvinfo : EIATTR_FRAME_SIZE
	.align		4
.L_5:
        /*0018*/ 	.byte	0x04, 0x11
        /*001a*/ 	.short	(.L_7 - .L_6)
	.align		4
.L_6:
        /*001c*/ 	.word	index@(triton_poi_fused__native_batch_norm_legit_no_training_cat_relu_46)
        /*0020*/ 	.word	0x00000000


	//----- nvinfo : EIATTR_MIN_STACK_SIZE
	.align		4
.L_7:
        /*0024*/ 	.byte	0x04, 0x12
        /*0026*/ 	.short	(.L_9 - .L_8)
	.align		4
.L_8:
        /*0028*/ 	.word	index@(triton_poi_fused__native_batch_norm_legit_no_training_cat_relu_46)
        /*002c*/ 	.word	0x00000000
.L_9:


//--------------------- .nv.info.triton_poi_fused__native_batch_norm_legit_no_training_cat_relu_46 --------------------------
	.section	.nv.info.triton_poi_fused__native_batch_norm_legit_no_training_cat_relu_46,"",@"SHT_CUDA_INFO"
	.sectionflags	@""
	.align	4


	//----- nvinfo : EIATTR_CUDA_API_VERSION
	.align		4
        /*0000*/ 	.byte	0x04, 0x37
        /*0002*/ 	.short	(.L_11 - .L_10)
.L_10:
        /*0004*/ 	.word	0x0000007c


	//----- nvinfo : EIATTR_KPARAM_INFO
	.align		4
.L_11:
        /*0008*/ 	.byte	0x04, 0x17
        /*000a*/ 	.short	(.L_13 - .L_12)
.L_12:
        /*000c*/ 	.word	0x00000000
        /*0010*/ 	.short	0x0008
        /*0012*/ 	.short	0x0040
        /*0014*/ 	.byte	0x00, 0xf0, 0x11, 0x00


	//----- nvinfo : EIATTR_KPARAM_INFO
	.align		4
.L_13:
        /*0018*/ 	.byte	0x04, 0x17
        /*001a*/ 	.short	(.L_15 - .L_14)
.L_14:
        /*001c*/ 	.word	0x00000000
        /*0020*/ 	.short	0x0007
        /*0022*/ 	.short	0x0038
        /*0024*/ 	.byte	0x00, 0xf4, 0x21, 0x00


	//----- nvinfo : EIATTR_KPARAM_INFO
	.align		4
.L_15:
        /*0028*/ 	.byte	0x04, 0x17
        /*002a*/ 	.short	(.L_17 - .L_16)
.L_16:
        /*002c*/ 	.word	0x00000000
        /*0030*/ 	.short	0x0006
        /*0032*/ 	.short	0x0030
        /*0034*/ 	.byte	0x00, 0xf4, 0x21, 0x00


	//----- nvinfo : EIATTR_KPARAM_INFO
	.align		4
.L_17:
        /*0038*/ 	.byte	0x04, 0x17
        /*003a*/ 	.short	(.L_19 - .L_18)
.L_18:
        /*003c*/ 	.word	0x00000000
        /*0040*/ 	.short	0x0005
        /*0042*/ 	.short	0x0028
        /*0044*/ 	.byte	0x00, 0xf4, 0x21, 0x00


	//----- nvinfo : EIATTR_KPARAM_INFO
	.align		4
.L_19:
        /*0048*/ 	.byte	0x04, 0x17
        /*004a*/ 	.short	(.L_21 - .L_20)
.L_20:
        /*004c*/ 	.word	0x00000000
        /*0050*/ 	.short	0x0004
        /*0052*/ 	.short	0x0020
        /*0054*/ 	.byte	0x00, 0xf4, 0x21, 0x00


	//----- nvinfo : EIATTR_KPARAM_INFO
	.align		4
.L_21:
        /*0058*/ 	.byte	0x04, 0x17
        /*005a*/ 	.short	(.L_23 - .L_22)
.L_22:
        /*005c*/ 	.word	0x00000000
        /*0060*/ 	.short	0x0003
        /*0062*/ 	.short	0x0018
        /*0064*/ 	.byte	0x00, 0xf4, 0x21, 0x00


	//----- nvinfo : EIATTR_KPARAM_INFO
	.align		4
.L_23:
        /*0068*/ 	.byte	0x04, 0x17
        /*006a*/ 	.short	(.L_25 - .L_24)
.L_24:
        /*006c*/ 	.word	0x00000000
        /*0070*/ 	.short	0x0002
        /*0072*/ 	.short	0x0010
        /*0074*/ 	.byte	0x00, 0xf4, 0x21, 0x00


	//----- nvinfo : EIATTR_KPARAM_INFO
	.align		4
.L_25:
        /*0078*/ 	.byte	0x04, 0x17
        /*007a*/ 	.short	(.L_27 - .L_26)
.L_26:
        /*007c*/ 	.word	0x00000000
        /*0080*/ 	.short	0x0001
        /*0082*/ 	.short	0x0008
        /*0084*/ 	.byte	0x00, 0xf4, 0x21, 0x00


	//----- nvinfo : EIATTR_KPARAM_INFO
	.align		4
.L_27:
        /*0088*/ 	.byte	0x04, 0x17
        /*008a*/ 	.short	(.L_29 - .L_28)
.L_28:
        /*008c*/ 	.word	0x00000000
        /*0090*/ 	.short	0x0000
        /*0092*/ 	.short	0x0000
        /*0094*/ 	.byte	0x00, 0xf4, 0x21, 0x00


	//----- nvinfo : EIATTR_SPARSE_MMA_MASK
	.align		4
.L_29:
        /*0098*/ 	.byte	0x03, 0x50
        /*009a*/ 	.short	0x0000


	//----- nvinfo : EIATTR_MAXREG_COUNT
	.align		4
        /*009c*/ 	.byte	0x03, 0x1b
        /*009e*/ 	.short	0x00ff


	//----- nvinfo : EIATTR_EXIT_INSTR_OFFSETS
	.align		4
        /*00a0*/ 	.byte	0x04, 0x1c
        /*00a2*/ 	.short	(.L_31 - .L_30)


	//   ....[0]....
.L_30:
        /*00a4*/ 	.word	0x00000690


	//   ....[1]....
        /*00a8*/ 	.word	0x000006b0


	//----- nvinfo : EIATTR_REQNTID
	.align		4
.L_31:
        /*00ac*/ 	.byte	0x04, 0x10
        /*00ae*/ 	.short	(.L_33 - .L_32)
.L_32:
        /*00b0*/ 	.word	0x00000100
        /*00b4*/ 	.word	0x00000001
        /*00b8*/ 	.word	0x00000001


	//----- nvinfo : EIATTR_CBANK_PARAM_SIZE
	.align		4
.L_33:
        /*00bc*/ 	.byte	0x03, 0x19
        /*00be*/ 	.short	0x0044


	//----- nvinfo : EIATTR_PARAM_CBANK
	.align		4
        /*00c0*/ 	.byte	0x04, 0x0a
        /*00c2*/ 	.short	(.L_35 - .L_34)
	.align		4
.L_34:
        /*00c4*/ 	.word	index@(.nv.constant0.triton_poi_fused__native_batch_norm_legit_no_training_cat_relu_46)
        /*00c8*/ 	.short	0x0210
        /*00ca*/ 	.short	0x0044


	//----- nvinfo : EIATTR_SW_WAR
	.align		4
.L_35:
        /*00cc*/ 	.byte	0x04, 0x36
        /*00ce*/ 	.short	(.L_37 - .L_36)
.L_36:
        /*00d0*/ 	.word	0x00000008
.L_37:


//--------------------- .nv.callgraph             --------------------------
	.section	.nv.callgraph,"",@"SHT_CUDA_CALLGRAPH"
	.align	4
	.sectionentsize	8
	.align		4
        /*0000*/ 	.word	0x00000000
	.align		4
        /*0004*/ 	.word	0xffffffff
	.align		4
        /*0008*/ 	.word	0x00000000
	.align		4
        /*000c*/ 	.word	0xfffffffe
	.align		4
        /*0010*/ 	.word	0x00000000
	.align		4
        /*0014*/ 	.word	0xfffffffd
	.align		4
        /*0018*/ 	.word	0x00000000
	.align		4
        /*001c*/ 	.word	0xfffffffc


//--------------------- .nv.constant4             --------------------------
	.section	.nv.constant4,"a",@progbits
	.align	8
	.align		8
.nv.constant4:
        /*0000*/ 	.dword	_$_str
	.align		8
        /*0008*/ 	.dword	_$_str_$_2


//--------------------- .text.triton_poi_fused__native_batch_norm_legit_no_training_cat_relu_46 --------------------------
	.section	.text.triton_poi_fused__native_batch_norm_legit_no_training_cat_relu_46,"ax",@progbits
	.align	128
        .global         triton_poi_fused__native_batch_norm_legit_no_training_cat_relu_46
        .type           triton_poi_fused__native_batch_norm_legit_no_training_cat_relu_46,@function
        .size           triton_poi_fused__native_batch_norm_legit_no_training_cat_relu_46,(.L_x_1 - triton_poi_fused__native_batch_norm_legit_no_training_cat_relu_46)
        .other          triton_poi_fused__native_batch_norm_legit_no_training_cat_relu_46,@"STO_CUDA_ENTRY STV_DEFAULT"
triton_poi_fused__native_batch_norm_legit_no_training_cat_relu_46:
.text.triton_poi_fused__native_batch_norm_legit_no_training_cat_relu_46:
[----:B------:R-:W0:Y:S01]  /*0000*/  LDC R1, c[0x0][0x28] ;  /* 0x00000a00ff017b82 */ /* 0x000e220000000800 */
[----:B------:R-:W1:Y:S07]  /*0010*/  S2R R0, SR_TID.X ;  /* 0x0000000000007919 */ /* 0x000e6e0000002100 */
[----:B------:R-:W2:Y:S01]  /*0020*/  LDC.64 R6, c[0x0][0x228] ;  /* 0x00008a00ff067b82 */ /* 0x000ea20000000a00 */
[----:B------:R-:W-:Y:S01]  /*0030*/  IMAD.MOV.U32 R4, RZ, RZ, RZ ;  /* 0x000000ffff047224 */ /* 0x000fe200078e00ff */
[----:B------:R-:W-:Y:S01]  /*0040*/  ULDC.64 UR4, c[0x0][0x208] ;  /* 0x0000820000047ab9 */ /* 0x000fe20000000a00 */
[----:B------:R-:W3:Y:S01]  /*0050*/  S2R R3, SR_CTAID.X ;  /* 0x0000000000037919 */ /* 0x000ee20000002500 */
[----:B------:R-:W-:Y:S01]  /*0060*/  IMAD.MOV.U32 R8, RZ, RZ, RZ ;  /* 0x000000ffff087224 */ /* 0x000fe200078e00ff */
[----:B------:R-:W-:-:S03]  /*0070*/  ULDC.64 UR6, c[0x0][0x218] ;  /* 0x0000860000067ab9 */ /* 0x000fc60000000a00 */
[----:B------:R-:W4:Y:S01]  /*0080*/  LDC.64 R16, c[0x0][0x220] ;  /* 0x00008800ff107b82 */ /* 0x000f220000000a00 */
[----:B-1----:R-:W-:-:S05]  /*0090*/  IMAD.SHL.U32 R0, R0, 0x2, RZ ;  /* 0x0000000200007824 */ /* 0x002fca00078e00ff */
[----:B------:R-:W-:-:S05]  /*00a0*/  LOP3.LUT R0, R0, 0x1fe, RZ, 0xc0, !PT ;  /* 0x000001fe00007812 */ /* 0x000fca00078ec0ff */
[----:B---3--:R-:W-:-:S05]  /*00b0*/  IMAD R3, R3, 0x200, R0 ;  /* 0x0000020003037824 */ /* 0x008fca00078e0200 */
[----:B------:R-:W-:Y:S02]  /*00c0*/  SHF.R.S32.HI R2, RZ, 0x1f, R3 ;  /* 0x0000001fff027819 */ /* 0x000fe40000011403 */
[----:B------:R-:W-:Y:S02]  /*00d0*/  ISETP.GE.AND P0, PT, R3, 0x17200, PT ;  /* 0x000172000300780c */ /* 0x000fe40003f06270 */
[----:B------:R-:W-:-:S04]  /*00e0*/  LEA.HI R9, R2, R3, RZ, 0x6 ;  /* 0x0000000302097211 */ /* 0x000fc800078f30ff */
[----:B------:R-:W-:-:S05]  /*00f0*/  SHF.R.S32.HI R5, RZ, 0x6, R9 ;  /* 0x00000006ff057819 */ /* 0x000fca0000011409 */
[----:B------:R-:W-:-:S05]  /*0100*/  IMAD.HI R0, R5, -0x4ee02c47, R4 ;  /* 0xb11fd3b905007827 */ /* 0x000fca00078e0204 */
[----:B------:R-:W-:-:S04]  /*0110*/  SHF.R.U32.HI R11, RZ, 0x1f, R0 ;  /* 0x0000001fff0b7819 */ /* 0x000fc80000011600 */
[----:B------:R-:W-:Y:S01]  /*0120*/  LEA.HI.SX32 R11, R0, R11, 0x18 ;  /* 0x0000000b000b7211 */ /* 0x000fe200078fc2ff */
[----:B------:R-:W-:-:S04]  /*0130*/  IMAD.MOV.U32 R0, RZ, RZ, RZ ;  /* 0x000000ffff007224 */ /* 0x000fc800078e00ff */
[----:B------:R-:W-:-:S04]  /*0140*/  IMAD R15, R11, -0x172, R5 ;  /* 0xfffffe8e0b0f7824 */ /* 0x000fc800078e0205 */
[----:B--2---:R-:W-:-:S05]  /*0150*/  IMAD.WIDE R6, R15, 0x4, R6 ;  /* 0x000000040f067825 */ /* 0x004fca00078e0206 */
[----:B------:R-:W2:Y:S01]  /*0160*/  @!P0 LDG.E.EL R0, desc[UR4][R6.64] ;  /* 0x0000000406008981 */ /* 0x000ea2000c2e1900 */
[----:B------:R-:W-:-:S03]  /*0170*/  HFMA2.MMA R2, -RZ, RZ, 0, 0 ;  /* 0x00000000ff027435 */ /* 0x000fc600000001ff */
[----:B------:R1:W3:Y:S07]  /*0180*/  @!P0 LDG.E.EL R8, desc[UR4][R6.64] ;  /* 0x0000000406088981 */ /* 0x0002ee000c2e1900 */
[----:B------:R-:W-:Y:S01]  /*0190*/  IMAD.HI R2, R3, -0x4ee02c47, R2 ;  /* 0xb11fd3b903027827 */ /* 0x000fe200078e0202 */
[----:B------:R-:W-:-:S04]  /*01a0*/  LOP3.LUT R9, R9, 0xffffffc0, RZ, 0xc0, !PT ;  /* 0xffffffc009097812 */ /* 0x000fc800078ec0ff */
[----:B------:R-:W-:-:S04]  /*01b0*/  SHF.R.U32.HI R5, RZ, 0x1f, R2 ;  /* 0x0000001fff057819 */ /* 0x000fc80000011602 */
[----:B------:R-:W-:Y:S01]  /*01c0*/  LEA.HI.SX32 R2, R2, R5, 0x12 ;  /* 0x0000000502027211 */ /* 0x000fe200078f92ff */
[----:B------:R-:W-:Y:S01]  /*01d0*/  IMAD.IADD R9, R3, 0x1, -R9 ;  /* 0x0000000103097824 */ /* 0x000fe200078e0a09 */
[----:B------:R-:W5:Y:S01]  /*01e0*/  LDC.64 R4, c[0x0][0x210] ;  /* 0x00008400ff047b82 */ /* 0x000f620000000a00 */
[----:B------:R-:W-:Y:S02]  /*01f0*/  IMAD.SHL.U32 R10, R15, 0x40, RZ ;  /* 0x000000400f0a7824 */ /* 0x000fe400078e00ff */
[----:B------:R-:W-:Y:S01]  /*0200*/  IMAD R11, R2, 0x300, RZ ;  /* 0x00000300020b7824 */ /* 0x000fe200078e02ff */
[----:B------:R-:W-:-:S04]  /*0210*/  SHF.R.S32.HI R12, RZ, 0x1f, R9 ;  /* 0x0000001fff0c7819 */ /* 0x000fc80000011409 */
[--C-:B------:R-:W-:Y:S02]  /*0220*/  IADD3 R9, P1, P2, R10, R9, R11.reuse ;  /* 0x000000090a097210 */ /* 0x100fe40007a3e00b */
[----:B------:R-:W-:Y:S02]  /*0230*/  SHF.R.S32.HI R11, RZ, 0x1f, R11 ;  /* 0x0000001fff0b7819 */ /* 0x000fe4000001140b */
[----:B------:R-:W-:Y:S01]  /*0240*/  SHF.R.S32.HI R10, RZ, 0x1f, R10 ;  /* 0x0000001fff0a7819 */ /* 0x000fe2000001140a */
[----:B-1----:R-:W-:-:S03]  /*0250*/  IMAD R7, R2, -0x5c80, R3 ;  /* 0xffffa38002077824 */ /* 0x002fc600078e0203 */
[----:B------:R-:W-:Y:S02]  /*0260*/  IADD3.X R6, R10, R12, R11, P1, P2 ;  /* 0x0000000c0a067210 */ /* 0x000fe40000fe440b */
[----:B------:R-:W1:Y:S01]  /*0270*/  LDC.64 R12, c[0x0][0x230] ;  /* 0x00008c00ff0c7b82 */ /* 0x000e620000000a00 */
[C---:B------:R-:W-:Y:S01]  /*0280*/  ISETP.GE.AND P2, PT, R15.reuse, 0x166, PT ;  /* 0x000001660f00780c */ /* 0x040fe20003f46270 */
[----:B------:R-:W-:Y:S01]  /*0290*/  IMAD R7, R2, 0x5980, R7 ;  /* 0x0000598002077824 */ /* 0x000fe200078e0207 */
[----:B------:R-:W-:-:S05]  /*02a0*/  ISETP.GT.AND P1, PT, R15, 0x165, !P0 ;  /* 0x000001650f00780c */ /* 0x000fca0004724270 */
[----:B------:R-:W1:Y:S01]  /*02b0*/  LDC.64 R10, c[0x0][0x238] ;  /* 0x00008e00ff0a7b82 */ /* 0x000e620000000a00 */
[----:B------:R-:W-:Y:S02]  /*02c0*/  ISETP.LT.AND P4, PT, R3, 0x17200, !P2 ;  /* 0x000172000300780c */ /* 0x000fe40005781270 */
[----:B------:R-:W-:Y:S01]  /*02d0*/  LEA R18, P3, R9, UR6, 0x2 ;  /* 0x0000000609127c11 */ /* 0x000fe2000f8610ff */
[----:B-----5:R-:W-:Y:S01]  /*02e0*/  IMAD.WIDE R22, R7, 0x4, R4 ;  /* 0x0000000407167825 */ /* 0x020fe200078e0204 */
[----:B------:R-:W-:Y:S02]  /*02f0*/  CS2R R4, SRZ ;  /* 0x0000000000047805 */ /* 0x000fe4000001ff00 */
[----:B------:R-:W-:Y:S02]  /*0300*/  LEA.HI.X R19, R9, UR7, R6, 0x2, P3 ;  /* 0x0000000709137c11 */ /* 0x000fe400098f1406 */
[----:B------:R-:W-:Y:S01]  /*0310*/  CS2R R6, SRZ ;  /* 0x0000000000067805 */ /* 0x000fe2000001ff00 */
[----:B------:R-:W-:Y:S01]  /*0320*/  IMAD.MOV.U32 R9, RZ, RZ, RZ ;  /* 0x000000ffff097224 */ /* 0x000fe200078e00ff */
[----:B------:R-:W-:Y:S01]  /*0330*/  MOV R2, RZ ;  /* 0x000000ff00027202 */ /* 0x000fe20000000f00 */
[C---:B----4-:R-:W-:Y:S01]  /*0340*/  IMAD.WIDE R16, R15.reuse, 0x4, R16 ;  /* 0x000000040f107825 */ /* 0x050fe200078e0210 */
[----:B------:R-:W4:Y:S04]  /*0350*/  @P1 LDG.E.64 R4, desc[UR4][R18.64+-0x16600] ;  /* 0xfe9a000412041981 */ /* 0x000f28000c1e1b00 */
[----:B------:R5:W4:Y:S01]  /*0360*/  @P4 LDG.E.64 R6, desc[UR4][R22.64] ;  /* 0x0000000416064981 */ /* 0x000b22000c1e1b00 */
[----:B-1----:R-:W-:-:S03]  /*0370*/  IMAD.WIDE R12, R15, 0x4, R12 ;  /* 0x000000040f0c7825 */ /* 0x002fc600078e020c */
[----:B------:R-:W4:Y:S04]  /*0380*/  @!P0 LDG.E.EL R9, desc[UR4][R16.64] ;  /* 0x0000000410098981 */ /* 0x000f28000c2e1900 */
[----:B------:R1:W4:Y:S01]  /*0390*/  @!P0 LDG.E.EL R2, desc[UR4][R16.64] ;  /* 0x0000000410028981 */ /* 0x000322000c2e1900 */
[----:B0-----:R-:W-:Y:S01]  /*03a0*/  IMAD.WIDE R20, R15, 0x4, R10 ;  /* 0x000000040f147825 */ /* 0x001fe200078e020a */
[----:B------:R-:W-:Y:S02]  /*03b0*/  CS2R R14, SRZ ;  /* 0x00000000000e7805 */ /* 0x000fe4000001ff00 */
[----:B------:R-:W-:-:S04]  /*03c0*/  CS2R R10, SRZ ;  /* 0x00000000000a7805 */ /* 0x000fc8000001ff00 */
[----:B------:R-:W4:Y:S01]  /*03d0*/  @!P0 LDG.E.EL R14, desc[UR4][R12.64] ;  /* 0x000000040c0e8981 */ /* 0x000f22000c2e1900 */
[----:B-----5:R-:W-:Y:S01]  /*03e0*/  IMAD.MOV.U32 R22, RZ, RZ, 0x3e800000 ;  /* 0x3e800000ff167424 */ /* 0x020fe200078e00ff */
[----:B-1----:R-:W0:Y:S02]  /*03f0*/  LDC.64 R16, c[0x0][0x240] ;  /* 0x00009000ff107b82 */ /* 0x002e240000000a00 */
[----:B------:R1:W5:Y:S04]  /*0400*/  @!P0 LDG.E.EL R15, desc[UR4][R12.64] ;  /* 0x000000040c0f8981 */ /* 0x000368000c2e1900 */
[----:B------:R-:W5:Y:S04]  /*0410*/  @!P0 LDG.E.EL R11, desc[UR4][R20.64] ;  /* 0x00000004140b8981 */ /* 0x000f68000c2e1900 */
[----:B------:R-:W5:Y:S01]  /*0420*/  @!P0 LDG.E.EL R10, desc[UR4][R20.64] ;  /* 0x00000004140a8981 */ /* 0x000f62000c2e1900 */
[----:B-1----:R-:W1:Y:S01]  /*0430*/  LDC.64 R12, c[0x0][0x248] ;  /* 0x00009200ff0c7b82 */ /* 0x002e620000000a00 */
[----:B0-----:R-:W-:-:S04]  /*0440*/  IMAD.WIDE R16, R3, 0x4, R16 ;  /* 0x0000000403107825 */ /* 0x001fc800078e0210 */
[----:B-1----:R-:W-:-:S04]  /*0450*/  IMAD.WIDE R12, R3, 0x4, R12 ;  /* 0x00000004030c7825 */ /* 0x002fc800078e020c */
[----:B--2---:R-:W-:-:S04]  /*0460*/  FADD R0, R0, 9.9999997473787516356e-06 ;  /* 0x3727c5ac00007421 */ /* 0x004fc80000000000 */
[----:B------:R-:W0:Y:S01]  /*0470*/  MUFU.SQRT R18, R0 ;  /* 0x0000000000127308 */ /* 0x000e220000002000 */
[----:B---3--:R-:W-:-:S07]  /*0480*/  FADD R8, R8, 9.9999997473787516356e-06 ;  /* 0x3727c5ac08087421 */ /* 0x008fce0000000000 */
[----:B------:R-:W1:Y:S01]  /*0490*/  MUFU.SQRT R19, R8 ;  /* 0x0000000800137308 */ /* 0x000e620000002000 */
[C---:B0-----:R-:W-:Y:S02]  /*04a0*/  FSETP.GT.AND P6, PT, R18.reuse, 8.50705917302346158658e+37, PT ;  /* 0x7e8000001200780b */ /* 0x041fe40003fc4000 */
[----:B------:R-:W-:Y:S02]  /*04b0*/  FSETP.GEU.AND P3, PT, R18, 1.175494350822287508e-38, PT ;  /* 0x008000001200780b */ /* 0x000fe40003f6e000 */
[----:B------:R-:W-:Y:S02]  /*04c0*/  FSEL R23, R22, 1, P6 ;  /* 0x3f80000016177808 */ /* 0x000fe40003000000 */
[----:B-1----:R-:W-:-:S07]  /*04d0*/  FSETP.GT.AND P5, PT, R19, 8.50705917302346158658e+37, PT ;  /* 0x7e8000001300780b */ /* 0x002fce0003fa4000 */
[----:B------:R-:W-:Y:S01]  /*04e0*/  @P6 FMUL R18, R18, 0.25 ;  /* 0x3e80000012126820 */ /* 0x000fe20000400000 */
[----:B------:R-:W-:-:S03]  /*04f0*/  FSETP.GEU.AND P6, PT, R19, 1.175494350822287508e-38, PT ;  /* 0x008000001300780b */ /* 0x000fc60003fce000 */
[----:B------:R-:W-:Y:S02]  /*0500*/  @!P3 FMUL R18, R18, 16777216 ;  /* 0x4b8000001212b820 */ /* 0x000fe40000400000 */
[----:B------:R-:W-:-:S08]  /*0510*/  @P5 FMUL R19, R19, 0.25 ;  /* 0x3e80000013135820 */ /* 0x000fd00000400000 */
[----:B------:R-:W-:Y:S01]  /*0520*/  @!P6 FMUL R19, R19, 16777216 ;  /* 0x4b8000001313e820 */ /* 0x000fe20000400000 */
[----:B------:R-:W0:Y:S01]  /*0530*/  MUFU.RCP R18, R18 ;  /* 0x0000001200127308 */ /* 0x000e220000001000 */
[----:B------:R-:W-:-:S07]  /*0540*/  FSEL R0, R22, 1, P5 ;  /* 0x3f80000016007808 */ /* 0x000fce0002800000 */
[----:B------:R-:W1:Y:S01]  /*0550*/  MUFU.RCP R19, R19 ;  /* 0x0000001300137308 */ /* 0x000e620000001000 */
[----:B------:R-:W-:Y:S01]  /*0560*/  @!P3 FMUL R23, R23, 16777216 ;  /* 0x4b8000001717b820 */ /* 0x000fe20000400000 */
[----:B------:R-:W-:Y:S01]  /*0570*/  @!P6 FMUL R0, R0, 16777216 ;  /* 0x4b8000000000e820 */ /* 0x000fe20000400000 */
[----:B----4-:R-:W-:Y:S02]  /*0580*/  SEL R6, R6, RZ, P4 ;  /* 0x000000ff06067207 */ /* 0x010fe40002000000 */
[----:B------:R-:W-:Y:S02]  /*0590*/  SEL R7, R7, RZ, P4 ;  /* 0x000000ff07077207 */ /* 0x000fe40002000000 */
[----:B------:R-:W-:Y:S02]  /*05a0*/  @P2 SEL R6, R4, RZ, P1 ;  /* 0x000000ff04062207 */ /* 0x000fe40000800000 */
[----:B------:R-:W-:Y:S01]  /*05b0*/  @P2 SEL R7, R5, RZ, P1 ;  /* 0x000000ff05072207 */ /* 0x000fe20000800000 */
[----:B0-----:R-:W-:Y:S01]  /*05c0*/  FMUL R18, R18, R23 ;  /* 0x0000001712127220 */ /* 0x001fe20000400000 */
[----:B-1----:R-:W-:Y:S01]  /*05d0*/  FMUL R19, R19, R0 ;  /* 0x0000000013137220 */ /* 0x002fe20000400000 */
[----:B------:R-:W-:-:S02]  /*05e0*/  FADD R9, R6, -R9 ;  /* 0x8000000906097221 */ /* 0x000fc40000000000 */
[----:B------:R-:W-:Y:S02]  /*05f0*/  FADD R2, R7, -R2 ;  /* 0x8000000207027221 */ /* 0x000fe40000000000 */
[----:B------:R-:W-:Y:S02]  /*0600*/  FMUL R18, R9, R18 ;  /* 0x0000001209127220 */ /* 0x000fe40000400000 */
[----:B------:R-:W-:Y:S01]  /*0610*/  FMUL R19, R2, R19 ;  /* 0x0000001302137220 */ /* 0x000fe20000400000 */
[----:B------:R0:W-:Y:S01]  /*0620*/  @!P0 STG.E.64 desc[UR4][R16.64], R6 ;  /* 0x0000000610008986 */ /* 0x0001e2000c101b04 */
[----:B-----5:R-:W-:Y:S02]  /*0630*/  FFMA R11, R18, R14, R11 ;  /* 0x0000000e120b7223 */ /* 0x020fe4000000000b */
[----:B------:R-:W-:-:S03]  /*0640*/  FFMA R10, R19, R15, R10 ;  /* 0x0000000f130a7223 */ /* 0x000fc6000000000a */
[C---:B------:R-:W-:Y:S02]  /*0650*/  FSETP.GEU.AND P1, PT, R11.reuse, RZ, PT ;  /* 0x000000ff0b00720b */ /* 0x040fe40003f2e000 */
[C---:B------:R-:W-:Y:S02]  /*0660*/  FSETP.GEU.AND P2, PT, R10.reuse, RZ, PT ;  /* 0x000000ff0a00720b */ /* 0x040fe40003f4e000 */
[----:B------:R-:W-:Y:S02]  /*0670*/  FSEL R2, R11, RZ, P1 ;  /* 0x000000ff0b027208 */ /* 0x000fe40000800000 */
[----:B------:R-:W-:Y:S01]  /*0680*/  FSEL R3, R10, RZ, P2 ;  /* 0x000000ff0a037208 */ /* 0x000fe20001000000 */
[----:B0-----:R-:W-:Y:S08]  /*0690*/  @P0 EXIT ;  /* 0x000000000000094d */ /* 0x001ff00003800000 */
[----:B------:R-:W-:Y:S01]  /*06a0*/  STG.E.64 desc[UR4][R12.64], R2 ;  /* 0x000000020c007986 */ /* 0x000fe2000c101b04 */
[----:B------:R-:W-:Y:S05]  /*06b0*/  EXIT ;  /* 0x000000000000794d */ /* 0x000fea0003800000 */
.L_x_0:
[----:B------:R-:W-:-:S00]  /*06c0*/  BRA `(.L_x_0) ;  /* 0xfffffffc00fc7947 */ /* 0x000fc0000383ffff */
[----:B------:R-:W-:-:S00]  /*06d0*/  NOP ;  /* 0x0000000000007918 */ /* 0x000fc00000000000 */
        /* <DEDUP_REMOVED lines=10> */
.L_x_1:


//--------------------- .nv.global.init           --------------------------
	.section	.nv.global.init,"aw",@progbits
.nv.global.init:
	.type		_$_str,@object
	.size		_$_str,(_$_str_$_2 - _$_str)
_$_str:
        /*0000*/ 	.byte	0x5f, 0x5f, 0x43, 0x55, 0x44, 0x41, 0x5f, 0x46, 0x54, 0x5a, 0x00
	.type		_$_str_$_2,@object
	.size		_$_str_$_2,(.L_1 - _$_str_$_2)
_$_str_$_2:
        /*000b*/ 	.byte	0x5f, 0x5f, 0x43, 0x55, 0x44, 0x41, 0x5f, 0x50, 0x52, 0x45, 0x43, 0x5f, 0x53, 0x51, 0x52, 0x54
        /*001b*/ 	.byte	0x00
.L_1:


//--------------------- .nv.constant0.triton_poi_fused__native_batch_norm_legit_no_training_cat_relu_46 --------------------------
	.section	.nv.constant0.triton_poi_fused__native_batch_norm_legit_no_training_cat_relu_46,"a",@progbits
	.sectionflags	@""
	.align	4
.nv.constant0.triton_poi_fused__native_batch_norm_legit_no_training_cat_relu_46:
	.zero		596
